	.headerflags	@"EF_CUDA_TEXMODE_UNIFIED EF_CUDA_64BIT_ADDRESS EF_CUDA_ACCELERATORS EF_CUDA_SM90 EF_CUDA_VIRTUAL_SM(EF_CUDA_SM90)"
	.elftype	@"ET_EXEC"


//--------------------- .nv.info                  --------------------------
	.section	.nv.info,"",@"SHT_CUDA_INFO"
	.align	4


	//----- nvinfo : EIATTR_REGCOUNT
	.align		4
        /*0000*/ 	.byte	0x04, 0x2f
        /*0002*/ 	.short	(.L_1 - .L_0)
	.align		4
.L_0:
        /*0004*/ 	.word	index@(triton_poi_fused_convolution_30)
        /*0008*/ 	.word	0x00000020


	//----- nvinfo : EIATTR_MIN_STACK_SIZE
	.align		4
.L_1:
        /*000c*/ 	.byte	0x04, 0x12
        /*000e*/ 	.short	(.L_3 - .L_2)
	.align		4
.L_2:
        /*0010*/ 	.word	index@(triton_poi_fused_convolution_30)
        /*0014*/ 	.word	0x00000000


	//----- nvinfo : EIATTR_FRAME_SIZE
	.align		4
.L_3:
        /*0018*/ 	.byte	0x04, 0x11
        /*001a*/ 	.short	(.L_5 - .L_4)
	.align		4
.L_4:
        /*001c*/ 	.word	index@(triton_poi_fused_convolution_30)
        /*0020*/ 	.word	0x00000000


	//----- nvinfo : EIATTR_MIN_STACK_SIZE
	.align		4
.L_5:
        /*0024*/ 	.byte	0x04, 0x12
        /*0026*/ 	.short	(.L_7 - .L_6)
	.align		4
.L_6:
        /*0028*/ 	.word	index@(triton_poi_fused_convolution_30)
        /*002c*/ 	.word	0x00000000
.L_7:


//--------------------- .nv.info.triton_poi_fused_convolution_30 --------------------------
	.section	.nv.info.triton_poi_fused_convolution_30,"",@"SHT_CUDA_INFO"
	.sectionflags	@""
	.align	4


	//----- nvinfo : EIATTR_CUDA_API_VERSION
	.align		4
        /*0000*/ 	.byte	0x04, 0x37
        /*0002*/ 	.short	(.L_9 - .L_8)
.L_8:
        /*0004*/ 	.word	0x0000007c


	//----- nvinfo : EIATTR_KPARAM_INFO
	.align		4
.L_9:
        /*0008*/ 	.byte	0x04, 0x17
        /*000a*/ 	.short	(.L_11 - .L_10)
.L_10:
        /*000c*/ 	.word	0x00000000
        /*0010*/ 	.short	0x0004
        /*0012*/ 	.short	0x001c
        /*0014*/ 	.byte	0x00, 0xf0, 0x11, 0x00


	//----- nvinfo : EIATTR_KPARAM_INFO
	.align		4
.L_11:
        /*0018*/ 	.byte	0x04, 0x17
        /*001a*/ 	.short	(.L_13 - .L_12)
.L_12:
        /*001c*/ 	.word	0x00000000
        /*0020*/ 	.short	0x0003
        /*0022*/ 	.short	0x0018
        /*0024*/ 	.byte	0x00, 0xf0, 0x11, 0x00


	//----- nvinfo : EIATTR_KPARAM_INFO
	.align		4
.L_13:
        /*0028*/ 	.byte	0x04, 0x17
        /*002a*/ 	.short	(.L_15 - .L_14)
.L_14:
        /*002c*/ 	.word	0x00000000
        /*0030*/ 	.short	0x0002
        /*0032*/ 	.short	0x0010
        /*0034*/ 	.byte	0x00, 0xf4, 0x21, 0x00


	//----- nvinfo : EIATTR_KPARAM_INFO
	.align		4
.L_15:
        /*0038*/ 	.byte	0x04, 0x17
        /*003a*/ 	.short	(.L_17 - .L_16)
.L_16:
        /*003c*/ 	.word	0x00000000
        /*0040*/ 	.short	0x0001
        /*0042*/ 	.short	0x0008
        /*0044*/ 	.byte	0x00, 0xf4, 0x21, 0x00


	//----- nvinfo : EIATTR_KPARAM_INFO
	.align		4
.L_17:
        /*0048*/ 	.byte	0x04, 0x17
        /*004a*/ 	.short	(.L_19 - .L_18)
.L_18:
        /*004c*/ 	.word	0x00000000
        /*0050*/ 	.short	0x0000
        /*0052*/ 	.short	0x0000
        /*0054*/ 	.byte	0x00, 0xf4, 0x21, 0x00


	//----- nvinfo : EIATTR_SPARSE_MMA_MASK
	.align		4
.L_19:
        /*0058*/ 	.byte	0x03, 0x50
        /*005a*/ 	.short	0x0000


	//----- nvinfo : EIATTR_MAXREG_COUNT
	.align		4
        /*005c*/ 	.byte	0x03, 0x1b
        /*005e*/ 	.short	0x00ff


	//----- nvinfo : EIATTR_EXIT_INSTR_OFFSETS
	.align		4
        /*0060*/ 	.byte	0x04, 0x1c
        /*0062*/ 	.short	(.L_21 - .L_20)


	//   ....[0]....
.L_20:
        /*0064*/ 	.word	0x00000980


	//   ....[1]....
        /*0068*/ 	.word	0x00000a00


	//----- nvinfo : EIATTR_REQNTID
	.align		4
.L_21:
        /*006c*/ 	.byte	0x04, 0x10
        /*006e*/ 	.short	(.L_23 - .L_22)
.L_22:
        /*0070*/ 	.word	0x00000100
        /*0074*/ 	.word	0x00000001
        /*0078*/ 	.word	0x00000001


	//----- nvinfo : EIATTR_CBANK_PARAM_SIZE
	.align		4
.L_23:
        /*007c*/ 	.byte	0x03, 0x19
        /*007e*/ 	.short	0x0020


	//----- nvinfo : EIATTR_PARAM_CBANK
	.align		4
        /*0080*/ 	.byte	0x04, 0x0a
        /*0082*/ 	.short	(.L_25 - .L_24)
	.align		4
.L_24:
        /*0084*/ 	.word	index@(.nv.constant0.triton_poi_fused_convolution_30)
        /*0088*/ 	.short	0x0210
        /*008a*/ 	.short	0x0020


	//----- nvinfo : EIATTR_SW_WAR
	.align		4
.L_25:
        /*008c*/ 	.byte	0x04, 0x36
        /*008e*/ 	.short	(.L_27 - .L_26)
.L_26:
        /*0090*/ 	.word	0x00000008
.L_27:


//--------------------- .nv.callgraph             --------------------------
	.section	.nv.callgraph,"",@"SHT_CUDA_CALLGRAPH"
	.align	4
	.sectionentsize	8
	.align		4
        /*0000*/ 	.word	0x00000000
	.align		4
        /*0004*/ 	.word	0xffffffff
	.align		4
        /*0008*/ 	.word	0x00000000
	.align		4
        /*000c*/ 	.word	0xfffffffe
	.align		4
        /*0010*/ 	.word	0x00000000
	.align		4
        /*0014*/ 	.word	0xfffffffd
	.align		4
        /*0018*/ 	.word	0x00000000
	.align		4
        /*001c*/ 	.word	0xfffffffc


//--------------------- .text.triton_poi_fused_convolution_30 --------------------------
	.section	.text.triton_poi_fused_convolution_30,"ax",@progbits
	.sectionflags	@"SHF_BARRIERS=1"
	.align	128
        .global         triton_poi_fused_convolution_30
        .type           triton_poi_fused_convolution_30,@function
        .size           triton_poi_fused_convolution_30,(.L_x_1 - triton_poi_fused_convolution_30)
        .other          triton_poi_fused_convolution_30,@"STO_CUDA_ENTRY STV_DEFAULT"
triton_poi_fused_convolution_30:
.text.triton_poi_fused_convolution_30:
[----:B------:R-:W0:Y:S01]  /*0000*/  LDC R1, c[0x0][0x28] ;  /* 0x00000a00ff017b82 */ /* 0x000e220000000800 */
[----:B------:R-:W1:Y:S07]  /*0010*/  S2R R3, SR_CTAID.Y ;  /* 0x0000000000037919 */ /* 0x000e6e0000002600 */
[----:B------:R-:W2:Y:S01]  /*0020*/  S2UR UR5, SR_CgaCtaId ;  /* 0x00000000000579c3 */ /* 0x000ea20000008800 */
[----:B------:R-:W-:Y:S01]  /*0030*/  UMOV UR4, 0x400 ;  /* 0x0000040000047882 */ /* 0x000fe20000000000 */
[----:B------:R-:W-:Y:S01]  /*0040*/  CS2R R6, SRZ ;  /* 0x0000000000067805 */ /* 0x000fe2000001ff00 */
[----:B------:R-:W3:Y:S01]  /*0050*/  S2R R0, SR_TID.X ;  /* 0x0000000000007919 */ /* 0x000ee20000002100 */
[----:B------:R-:W-:Y:S01]  /*0060*/  ULDC.64 UR6, c[0x0][0x208] ;  /* 0x0000820000067ab9 */ /* 0x000fe20000000a00 */
[----:B------:R-:W4:Y:S03]  /*0070*/  S2R R2, SR_CTAID.X ;  /* 0x0000000000027919 */ /* 0x000f260000002500 */
[----:B------:R-:W5:Y:S08]  /*0080*/  LDC.64 R26, c[0x0][0x210] ;  /* 0x00008400ff1a7b82 */ /* 0x000f700000000a00 */
[----:B------:R-:W5:Y:S01]  /*0090*/  LDC.64 R8, c[0x0][0x218] ;  /* 0x00008600ff087b82 */ /* 0x000f620000000a00 */
[----:B--2---:R-:W-:Y:S01]  /*00a0*/  UPRMT UR4, UR5, 0x654, UR4 ;  /* 0x0000065405047896 */ /* 0x004fe20008000004 */
[----:B-1----:R-:W-:Y:S01]  /*00b0*/  IMAD.SHL.U32 R20, R3, 0x10, RZ ;  /* 0x0000001003147824 */ /* 0x002fe200078e00ff */
[----:B------:R-:W-:Y:S01]  /*00c0*/  SHF.R.S32.HI R4, RZ, 0x1b, R3 ;  /* 0x0000001bff047819 */ /* 0x000fe20000011403 */
[----:B---3--:R-:W-:-:S03]  /*00d0*/  IMAD.SHL.U32 R3, R0, 0x4, RZ ;  /* 0x0000000400037824 */ /* 0x008fc600078e00ff */
[----:B------:R-:W-:Y:S01]  /*00e0*/  SGXT R4, R4, 0x1 ;  /* 0x000000010404781a */ /* 0x000fe20000000200 */
[----:B------:R-:W-:Y:S01]  /*00f0*/  IMAD.SHL.U32 R12, R0, 0x400, RZ ;  /* 0x00000400000c7824 */ /* 0x000fe200078e00ff */
[----:B------:R-:W-:Y:S02]  /*0100*/  SHF.R.U32.HI R11, RZ, 0x2, R0 ;  /* 0x00000002ff0b7819 */ /* 0x000fe40000011600 */
[----:B------:R-:W-:Y:S02]  /*0110*/  LOP3.LUT R13, R20, 0xc, R3, 0xf8, !PT ;  /* 0x0000000c140d7812 */ /* 0x000fe400078ef803 */
[----:B------:R-:W-:Y:S02]  /*0120*/  SGXT.U32 R11, R11, 0x6 ;  /* 0x000000060b0b781a */ /* 0x000fe40000000000 */
[----:B------:R-:W-:Y:S02]  /*0130*/  LEA.HI R10, R4, R13, RZ, 0x8 ;  /* 0x0000000d040a7211 */ /* 0x000fe400078f40ff */
[----:B----4-:R-:W-:-:S02]  /*0140*/  PRMT R16, R11, 0x6540, R2 ;  /* 0x000065400b107816 */ /* 0x010fc40000000002 */
[C---:B------:R-:W-:Y:S01]  /*0150*/  LOP3.LUT R4, R10.reuse, 0xffffff00, RZ, 0xc0, !PT ;  /* 0xffffff000a047812 */ /* 0x040fe200078ec0ff */
[----:B------:R-:W-:Y:S01]  /*0160*/  IMAD.SHL.U32 R10, R10, 0x100, RZ ;  /* 0x000001000a0a7824 */ /* 0x000fe200078e00ff */
[----:B------:R-:W-:-:S03]  /*0170*/  LOP3.LUT R14, R12, 0xc00, RZ, 0xc0, !PT ;  /* 0x00000c000c0e7812 */ /* 0x000fc600078ec0ff */
[----:B------:R-:W-:Y:S01]  /*0180*/  IMAD.IADD R13, R13, 0x1, -R4 ;  /* 0x000000010d0d7824 */ /* 0x000fe200078e0a04 */
[----:B------:R-:W-:Y:S02]  /*0190*/  LOP3.LUT R12, R10, 0xffff0000, RZ, 0xc0, !PT ;  /* 0xffff00000a0c7812 */ /* 0x000fe400078ec0ff */
[----:B------:R-:W-:Y:S02]  /*01a0*/  CS2R R4, SRZ ;  /* 0x0000000000047805 */ /* 0x000fe4000001ff00 */
[----:B------:R-:W-:Y:S01]  /*01b0*/  LOP3.LUT R10, R16, 0x40, RZ, 0xfc, !PT ;  /* 0x00000040100a7812 */ /* 0x000fe200078efcff */
[C---:B0----5:R-:W-:Y:S01]  /*01c0*/  IMAD.WIDE R8, R13.reuse, 0x4, R8 ;  /* 0x000000040d087825 */ /* 0x061fe200078e0208 */
[C---:B------:R-:W-:Y:S02]  /*01d0*/  LOP3.LUT R22, R14.reuse, R11, RZ, 0xfc, !PT ;  /* 0x0000000b0e167212 */ /* 0x040fe400078efcff */
[----:B------:R-:W-:Y:S01]  /*01e0*/  LOP3.LUT R11, R14, 0x100, RZ, 0xfc, !PT ;  /* 0x000001000e0b7812 */ /* 0x000fe200078efcff */
[----:B------:R-:W-:Y:S01]  /*01f0*/  IMAD.IADD R19, R13, 0x1, R12 ;  /* 0x000000010d137824 */ /* 0x000fe200078e020c */
[----:B------:R-:W-:-:S02]  /*0200*/  ISETP.GE.AND P0, PT, R10, 0x100, PT ;  /* 0x000001000a00780c */ /* 0x000fc40003f06270 */
[----:B------:R-:W-:Y:S01]  /*0210*/  LEA.HI R15, R11, UR4, RZ, 0x1a ;  /* 0x000000040b0f7c11 */ /* 0x000fe2000f8fd0ff */
[----:B------:R-:W-:Y:S01]  /*0220*/  IMAD R11, R10, 0x100, R19 ;  /* 0x000001000a0b7824 */ /* 0x000fe200078e0213 */
[C---:B------:R-:W-:Y:S02]  /*0230*/  LOP3.LUT R17, R14.reuse, 0x200, RZ, 0xfc, !PT ;  /* 0x000002000e117812 */ /* 0x040fe400078efcff */
[C---:B------:R-:W-:Y:S01]  /*0240*/  LEA.HI R23, R14.reuse, UR4, RZ, 0x1a ;  /* 0x000000040e177c11 */ /* 0x040fe2000f8fd0ff */
[----:B------:R-:W-:Y:S01]  /*0250*/  IMAD.WIDE R10, R11, 0x4, R26 ;  /* 0x000000040b0a7825 */ /* 0x000fe200078e021a */
[----:B------:R-:W-:Y:S02]  /*0260*/  LEA.HI R17, R17, UR4, RZ, 0x1a ;  /* 0x0000000411117c11 */ /* 0x000fe4000f8fd0ff */
[----:B------:R-:W-:Y:S01]  /*0270*/  LOP3.LUT R14, R14, 0x300, RZ, 0xfc, !PT ;  /* 0x000003000e0e7812 */ /* 0x000fe200078efcff */
[----:B------:R-:W-:Y:S02]  /*0280*/  IMAD R24, R22, 0x4, R15 ;  /* 0x0000000416187824 */ /* 0x000fe400078e020f */
[----:B------:R-:W2:Y:S01]  /*0290*/  @!P0 LDG.E.EL.128 R4, desc[UR6][R10.64] ;  /* 0x000000060a048981 */ /* 0x000ea2000c2e1d00 */
[----:B------:R-:W-:Y:S01]  /*02a0*/  ISETP.GE.AND P0, PT, R16, 0x100, PT ;  /* 0x000001001000780c */ /* 0x000fe20003f06270 */
[----:B------:R-:W-:Y:S01]  /*02b0*/  IMAD R21, R22, 0x4, R17 ;  /* 0x0000000416157824 */ /* 0x000fe200078e0211 */
[----:B------:R-:W-:Y:S01]  /*02c0*/  LEA.HI R25, R14, UR4, RZ, 0x1a ;  /* 0x000000040e197c11 */ /* 0x000fe2000f8fd0ff */
[----:B------:R-:W-:Y:S01]  /*02d0*/  IMAD R17, R16, 0x100, R19 ;  /* 0x0000010010117824 */ /* 0x000fe200078e0213 */
[----:B------:R-:W-:-:S02]  /*02e0*/  CS2R R12, SRZ ;  /* 0x00000000000c7805 */ /* 0x000fc4000001ff00 */
[----:B------:R-:W-:Y:S02]  /*02f0*/  CS2R R14, SRZ ;  /* 0x00000000000e7805 */ /* 0x000fe4000001ff00 */
[----:B------:R-:W-:Y:S01]  /*0300*/  LOP3.LUT R18, R16, 0x80, RZ, 0xfc, !PT ;  /* 0x0000008010127812 */ /* 0x000fe200078efcff */
[----:B------:R-:W-:Y:S01]  /*0310*/  IMAD R23, R22, 0x4, R23 ;  /* 0x0000000416177824 */ /* 0x000fe200078e0217 */
[----:B------:R-:W-:Y:S01]  /*0320*/  LOP3.LUT R28, R16, 0xc0, RZ, 0xfc, !PT ;  /* 0x000000c0101c7812 */ /* 0x000fe200078efcff */
[----:B------:R-:W-:Y:S01]  /*0330*/  IMAD.WIDE R16, R17, 0x4, R26 ;  /* 0x0000000411107825 */ /* 0x000fe200078e021a */
[----:B------:R-:W3:Y:S03]  /*0340*/  LDG.E.EL.128 R8, desc[UR6][R8.64] ;  /* 0x0000000608087981 */ /* 0x000ee6000c2e1d00 */
[--C-:B------:R-:W-:Y:S01]  /*0350*/  IMAD R29, R18, 0x100, R19.reuse ;  /* 0x00000100121d7824 */ /* 0x100fe200078e0213 */
[----:B------:R-:W3:Y:S01]  /*0360*/  @!P0 LDG.E.EL.128 R12, desc[UR6][R16.64] ;  /* 0x00000006100c8981 */ /* 0x000ee2000c2e1d00 */
[----:B------:R-:W-:Y:S01]  /*0370*/  IMAD R19, R28, 0x100, R19 ;  /* 0x000001001c137824 */ /* 0x000fe200078e0213 */
[----:B------:R-:W-:Y:S01]  /*0380*/  ISETP.GE.AND P1, PT, R18, 0x100, PT ;  /* 0x000001001200780c */ /* 0x000fe20003f26270 */
[----:B------:R-:W-:Y:S01]  /*0390*/  IMAD R22, R22, 0x4, R25 ;  /* 0x0000000416167824 */ /* 0x000fe200078e0219 */
[----:B------:R-:W-:Y:S01]  /*03a0*/  ISETP.GE.AND P2, PT, R28, 0x100, PT ;  /* 0x000001001c00780c */ /* 0x000fe20003f46270 */
[----:B------:R-:W-:-:S04]  /*03b0*/  IMAD.WIDE R28, R29, 0x4, R26 ;  /* 0x000000041d1c7825 */ /* 0x000fc800078e021a */
[----:B------:R-:W-:-:S04]  /*03c0*/  IMAD.WIDE R26, R19, 0x4, R26 ;  /* 0x00000004131a7825 */ /* 0x000fc800078e021a */
[----:B---3--:R-:W-:Y:S01]  /*03d0*/  FADD R18, R8, R12 ;  /* 0x0000000c08127221 */ /* 0x008fe20000000000 */
[----:B------:R-:W-:Y:S01]  /*03e0*/  FADD R19, R9, R13 ;  /* 0x0000000d09137221 */ /* 0x000fe20000000000 */
[----:B------:R-:W-:Y:S01]  /*03f0*/  FADD R25, R10, R14 ;  /* 0x0000000e0a197221 */ /* 0x000fe20000000000 */
[----:B------:R-:W-:Y:S01]  /*0400*/  FADD R17, R11, R15 ;  /* 0x0000000f0b117221 */ /* 0x000fe20000000000 */
[----:B------:R-:W-:Y:S01]  /*0410*/  CS2R R12, SRZ ;  /* 0x00000000000c7805 */ /* 0x000fe2000001ff00 */
[----:B------:R-:W-:Y:S01]  /*0420*/  STS [R23], R18 ;  /* 0x0000001217007388 */ /* 0x000fe20000000800 */
[----:B------:R-:W-:-:S03]  /*0430*/  CS2R R14, SRZ ;  /* 0x00000000000e7805 */ /* 0x000fc6000001ff00 */
[----:B------:R0:W-:Y:S04]  /*0440*/  STS [R24+0x400], R19 ;  /* 0x0004001318007388 */ /* 0x0001e80000000800 */
[----:B------:R-:W-:Y:S04]  /*0450*/  STS [R21+0x800], R25 ;  /* 0x0008001915007388 */ /* 0x000fe80000000800 */
[----:B------:R1:W-:Y:S01]  /*0460*/  STS [R22+0xc00], R17 ;  /* 0x000c001116007388 */ /* 0x0003e20000000800 */
[----:B0-----:R-:W-:-:S03]  /*0470*/  CS2R R18, SRZ ;  /* 0x0000000000127805 */ /* 0x001fc6000001ff00 */
[----:B------:R-:W3:Y:S01]  /*0480*/  @!P1 LDG.E.EL.128 R12, desc[UR6][R28.64] ;  /* 0x000000061c0c9981 */ /* 0x000ee2000c2e1d00 */
[----:B-1----:R-:W-:-:S06]  /*0490*/  CS2R R16, SRZ ;  /* 0x0000000000107805 */ /* 0x002fcc000001ff00 */
[----:B------:R-:W4:Y:S01]  /*04a0*/  @!P2 LDG.E.EL.128 R16, desc[UR6][R26.64] ;  /* 0x000000061a10a981 */ /* 0x000f22000c2e1d00 */
[----:B------:R-:W0:Y:S01]  /*04b0*/  S2R R25, SR_TID.X ;  /* 0x0000000000197919 */ /* 0x000e220000002100 */
[----:B--2---:R-:W-:Y:S01]  /*04c0*/  FADD R4, R8, R4 ;  /* 0x0000000408047221 */ /* 0x004fe20000000000 */
[----:B------:R-:W-:Y:S01]  /*04d0*/  FADD R5, R9, R5 ;  /* 0x0000000509057221 */ /* 0x000fe20000000000 */
[----:B------:R-:W-:Y:S01]  /*04e0*/  FADD R6, R10, R6 ;  /* 0x000000060a067221 */ /* 0x000fe20000000000 */
[----:B------:R-:W-:Y:S02]  /*04f0*/  FADD R7, R11, R7 ;  /* 0x000000070b077221 */ /* 0x000fe40000000000 */
[----:B------:R1:W-:Y:S04]  /*0500*/  STS [R23+0x100], R4 ;  /* 0x0001000417007388 */ /* 0x0003e80000000800 */
[----:B------:R-:W-:Y:S04]  /*0510*/  STS [R24+0x500], R5 ;  /* 0x0005000518007388 */ /* 0x000fe80000000800 */
[----:B------:R-:W-:Y:S04]  /*0520*/  STS [R21+0x900], R6 ;  /* 0x0009000615007388 */ /* 0x000fe80000000800 */
[----:B------:R-:W-:Y:S01]  /*0530*/  STS [R22+0xd00], R7 ;  /* 0x000d000716007388 */ /* 0x000fe20000000800 */
[----:B0-----:R-:W-:Y:S01]  /*0540*/  IMAD.SHL.U32 R25, R25, 0x4, RZ ;  /* 0x0000000419197824 */ /* 0x001fe200078e00ff */
[----:B------:R-:W-:Y:S01]  /*0550*/  SHF.R.U32.HI R0, RZ, 0x6, R0 ;  /* 0x00000006ff007819 */ /* 0x000fe20000011600 */
[----:B---3--:R-:W-:Y:S01]  /*0560*/  FADD R12, R8, R12 ;  /* 0x0000000c080c7221 */ /* 0x008fe20000000000 */
[----:B------:R-:W-:Y:S01]  /*0570*/  FADD R13, R9, R13 ;  /* 0x0000000d090d7221 */ /* 0x000fe20000000000 */
[----:B------:R-:W-:Y:S01]  /*0580*/  FADD R14, R10, R14 ;  /* 0x0000000e0a0e7221 */ /* 0x000fe20000000000 */
[----:B------:R-:W-:-:S02]  /*0590*/  FADD R15, R11, R15 ;  /* 0x0000000f0b0f7221 */ /* 0x000fc40000000000 */
[----:B------:R-:W-:Y:S04]  /*05a0*/  STS [R23+0x200], R12 ;  /* 0x0002000c17007388 */ /* 0x000fe80000000800 */
[----:B------:R-:W-:Y:S01]  /*05b0*/  STS [R24+0x600], R13 ;  /* 0x0006000d18007388 */ /* 0x000fe20000000800 */
[----:B----4-:R-:W-:Y:S01]  /*05c0*/  FADD R16, R8, R16 ;  /* 0x0000001008107221 */ /* 0x010fe20000000000 */
[----:B------:R-:W-:Y:S01]  /*05d0*/  FADD R17, R9, R17 ;  /* 0x0000001109117221 */ /* 0x000fe20000000000 */
[----:B------:R-:W-:Y:S01]  /*05e0*/  FADD R10, R10, R18 ;  /* 0x000000120a0a7221 */ /* 0x000fe20000000000 */
[----:B------:R-:W-:Y:S01]  /*05f0*/  STS [R21+0xa00], R14 ;  /* 0x000a000e15007388 */ /* 0x000fe20000000800 */
[----:B------:R-:W-:-:S03]  /*0600*/  FADD R19, R11, R19 ;  /* 0x000000130b137221 */ /* 0x000fc60000000000 */
[----:B------:R-:W-:Y:S01]  /*0610*/  STS [R22+0xe00], R15 ;  /* 0x000e000f16007388 */ /* 0x000fe20000000800 */
[----:B------:R-:W-:-:S03]  /*0620*/  LOP3.LUT R18, R25, 0x3fc, RZ, 0xc0, !PT ;  /* 0x000003fc19127812 */ /* 0x000fc600078ec0ff */
[----:B------:R-:W-:Y:S04]  /*0630*/  STS [R23+0x300], R16 ;  /* 0x0003001017007388 */ /* 0x000fe80000000800 */
[----:B------:R0:W-:Y:S04]  /*0640*/  STS [R24+0x700], R17 ;  /* 0x0007001118007388 */ /* 0x0001e80000000800 */
[----:B------:R2:W-:Y:S04]  /*0650*/  STS [R21+0xb00], R10 ;  /* 0x000b000a15007388 */ /* 0x0005e80000000800 */
[----:B------:R3:W-:Y:S01]  /*0660*/  STS [R22+0xf00], R19 ;  /* 0x000f001316007388 */ /* 0x0007e20000000800 */
[C---:B-1----:R-:W-:Y:S01]  /*0670*/  LOP3.LUT R4, R18.reuse, 0x400, RZ, 0xfc, !PT ;  /* 0x0000040012047812 */ /* 0x042fe200078efcff */
[----:B0-----:R-:W0:Y:S01]  /*0680*/  LDC.64 R16, c[0x0][0x220] ;  /* 0x00008800ff107b82 */ /* 0x001e220000000a00 */
[----:B------:R-:W-:-:S02]  /*0690*/  LOP3.LUT R6, R18, 0x800, RZ, 0xfc, !PT ;  /* 0x0000080012067812 */ /* 0x000fc400078efcff */
[----:B------:R-:W-:Y:S02]  /*06a0*/  SHF.R.U32.HI R8, RZ, 0x8, R25 ;  /* 0x00000008ff087819 */ /* 0x000fe40000011619 */
[----:B------:R-:W-:Y:S02]  /*06b0*/  SHF.R.U32.HI R5, RZ, 0x6, R4 ;  /* 0x00000006ff057819 */ /* 0x000fe40000011604 */
[----:B------:R-:W-:Y:S02]  /*06c0*/  SHF.R.U32.HI R7, RZ, 0x6, R6 ;  /* 0x00000006ff077819 */ /* 0x000fe40000011606 */
[----:B------:R-:W-:Y:S02]  /*06d0*/  SGXT.U32 R4, R8, 0x2 ;  /* 0x000000020804781a */ /* 0x000fe40000000000 */
[----:B------:R-:W-:Y:S02]  /*06e0*/  LOP3.LUT R6, R5, 0x1c, RZ, 0xc0, !PT ;  /* 0x0000001c05067812 */ /* 0x000fe400078ec0ff */
[----:B------:R-:W-:-:S02]  /*06f0*/  LOP3.LUT R8, R7, 0x2c, RZ, 0xc0, !PT ;  /* 0x0000002c07087812 */ /* 0x000fc400078ec0ff */
[----:B------:R-:W-:Y:S02]  /*0700*/  LOP3.LUT R5, R4, 0x3fc, R25, 0xf8, !PT ;  /* 0x000003fc04057812 */ /* 0x000fe400078ef819 */
[----:B------:R-:W-:Y:S01]  /*0710*/  LEA R7, R4, UR4, 0x2 ;  /* 0x0000000404077c11 */ /* 0x000fe2000f8e10ff */
[----:B------:R-:W-:Y:S01]  /*0720*/  VIADD R9, R6, UR4 ;  /* 0x0000000406097c36 */ /* 0x000fe20008000000 */
[----:B------:R-:W-:Y:S01]  /*0730*/  LEA R4, R5, UR4, 0x2 ;  /* 0x0000000405047c11 */ /* 0x000fe2000f8e10ff */
[----:B------:R-:W-:Y:S01]  /*0740*/  BAR.SYNC.DEFER_BLOCKING 0x0 ;  /* 0x0000000000007b1d */ /* 0x000fe20000010000 */
[----:B------:R-:W-:Y:S02]  /*0750*/  VIADD R11, R8, UR4 ;  /* 0x00000004080b7c36 */ /* 0x000fe40008000000 */
[C---:B--2---:R-:W-:Y:S02]  /*0760*/  IMAD R21, R18.reuse, 0x4, R7 ;  /* 0x0000000412157824 */ /* 0x044fe400078e0207 */
[----:B------:R-:W-:-:S02]  /*0770*/  IMAD R23, R18, 0x4, R9 ;  /* 0x0000000412177824 */ /* 0x000fc400078e0209 */
[----:B------:R-:W-:Y:S01]  /*0780*/  IMAD R24, R18, 0x4, R11 ;  /* 0x0000000412187824 */ /* 0x000fe200078e020b */
[----:B------:R-:W-:Y:S04]  /*0790*/  LDS R4, [R4] ;  /* 0x0000000004047984 */ /* 0x000fe80000000800 */
[----:B------:R-:W-:Y:S04]  /*07a0*/  LDS R5, [R21+0x4] ;  /* 0x0000040015057984 */ /* 0x000fe80000000800 */
[----:B------:R-:W-:Y:S04]  /*07b0*/  LDS R6, [R21+0x8] ;  /* 0x0000080015067984 */ /* 0x000fe80000000800 */
[----:B------:R1:W2:Y:S04]  /*07c0*/  LDS R7, [R21+0xc] ;  /* 0x00000c0015077984 */ /* 0x0002a80000000800 */
[----:B------:R-:W-:Y:S04]  /*07d0*/  LDS R8, [R23+0x1000] ;  /* 0x0010000017087984 */ /* 0x000fe80000000800 */
[----:B------:R-:W-:Y:S04]  /*07e0*/  LDS R9, [R23+0x1004] ;  /* 0x0010040017097984 */ /* 0x000fe80000000800 */
[----:B------:R-:W-:Y:S04]  /*07f0*/  LDS R10, [R23+0x1008] ;  /* 0x00100800170a7984 */ /* 0x000fe80000000800 */
[----:B------:R4:W5:Y:S04]  /*0800*/  LDS R11, [R23+0x100c] ;  /* 0x00100c00170b7984 */ /* 0x0009680000000800 */
[----:B------:R-:W-:Y:S04]  /*0810*/  LDS R12, [R24+0x2000] ;  /* 0x00200000180c7984 */ /* 0x000fe80000000800 */
[----:B------:R-:W-:Y:S04]  /*0820*/  LDS R13, [R24+0x2004] ;  /* 0x00200400180d7984 */ /* 0x000fe80000000800 */
[----:B------:R-:W-:Y:S04]  /*0830*/  LDS R14, [R24+0x2008] ;  /* 0x00200800180e7984 */ /* 0x000fe80000000800 */
[----:B------:R-:W5:Y:S01]  /*0840*/  LDS R15, [R24+0x200c] ;  /* 0x00200c00180f7984 */ /* 0x000f620000000800 */
[----:B---3--:R-:W-:-:S02]  /*0850*/  LOP3.LUT R19, R3, 0xfc, RZ, 0xc0, !PT ;  /* 0x000000fc03137812 */ /* 0x008fc400078ec0ff */
[----:B------:R-:W-:Y:S02]  /*0860*/  SGXT.U32 R3, R0, 0x2 ;  /* 0x000000020003781a */ /* 0x000fe40000000000 */
[----:B------:R-:W-:Y:S02]  /*0870*/  PRMT R2, R19, 0x6540, R2 ;  /* 0x0000654013027816 */ /* 0x000fe40000000002 */
[----:B------:R-:W-:Y:S02]  /*0880*/  LOP3.LUT R3, R20, R3, RZ, 0xfc, !PT ;  /* 0x0000000314037212 */ /* 0x000fe400078efcff */
[----:B------:R-:W-:Y:S02]  /*0890*/  ISETP.GE.AND P0, PT, R2, 0x100, PT ;  /* 0x000001000200780c */ /* 0x000fe40003f06270 */
[----:B------:R-:W-:Y:S01]  /*08a0*/  LOP3.LUT R0, R18, 0xc00, RZ, 0xfc, !PT ;  /* 0x00000c0012007812 */ /* 0x000fe200078efcff */
[----:B------:R-:W-:-:S03]  /*08b0*/  IMAD R19, R3, 0x100, R2 ;  /* 0x0000010003137824 */ /* 0x000fc600078e0202 */
[----:B------:R-:W-:Y:S01]  /*08c0*/  SHF.R.U32.HI R0, RZ, 0x6, R0 ;  /* 0x00000006ff007819 */ /* 0x000fe20000011600 */
[C---:B-1----:R-:W-:Y:S02]  /*08d0*/  VIADD R21, R19.reuse, 0x400 ;  /* 0x0000040013157836 */ /* 0x042fe40000000000 */
[C---:B----4-:R-:W-:Y:S01]  /*08e0*/  VIADD R23, R19.reuse, 0x800 ;  /* 0x0000080013177836 */ /* 0x050fe20000000000 */
[----:B------:R-:W-:Y:S01]  /*08f0*/  LOP3.LUT R0, R0, 0x3c, RZ, 0xc0, !PT ;  /* 0x0000003c00007812 */ /* 0x000fe200078ec0ff */
[----:B0-----:R-:W-:-:S04]  /*0900*/  IMAD.WIDE R2, R19, 0x4, R16 ;  /* 0x0000000413027825 */ /* 0x001fc800078e0210 */
[--C-:B------:R-:W-:Y:S01]  /*0910*/  IMAD.WIDE R20, R21, 0x4, R16.reuse ;  /* 0x0000000415147825 */ /* 0x100fe200078e0210 */
[----:B--2---:R0:W-:Y:S03]  /*0920*/  @!P0 STG.E.128 desc[UR6][R2.64], R4 ;  /* 0x0000000402008986 */ /* 0x0041e6000c101d06 */
[----:B------:R-:W-:Y:S01]  /*0930*/  IMAD.WIDE R22, R23, 0x4, R16 ;  /* 0x0000000417167825 */ /* 0x000fe200078e0210 */
[----:B-----5:R0:W-:Y:S03]  /*0940*/  @!P0 STG.E.128 desc[UR6][R20.64], R8 ;  /* 0x0000000814008986 */ /* 0x0201e6000c101d06 */
[----:B------:R-:W-:-:S04]  /*0950*/  VIADD R25, R0, UR4 ;  /* 0x0000000400197c36 */ /* 0x000fc80008000000 */
[----:B------:R-:W-:Y:S01]  /*0960*/  IMAD R25, R18, 0x4, R25 ;  /* 0x0000000412197824 */ /* 0x000fe200078e0219 */
[----:B------:R0:W-:Y:S02]  /*0970*/  @!P0 STG.E.128 desc[UR6][R22.64], R12 ;  /* 0x0000000c16008986 */ /* 0x0001e4000c101d06 */
[----:B0-----:R-:W-:Y:S05]  /*0980*/  @P0 EXIT ;  /* 0x000000000000094d */ /* 0x001fea0003800000 */
[----:B0-----:R-:W-:Y:S01]  /*0990*/  LDS R4, [R25+0x3000] ;  /* 0x0030000019047984 */ /* 0x001fe20000000800 */
[----:B------:R-:W-:-:S03]  /*09a0*/  VIADD R19, R19, 0xc00 ;  /* 0x00000c0013137836 */ /* 0x000fc60000000000 */
[----:B------:R-:W-:Y:S01]  /*09b0*/  LDS R5, [R25+0x3004] ;  /* 0x0030040019057984 */ /* 0x000fe20000000800 */
[----:B------:R-:W-:-:S03]  /*09c0*/  IMAD.WIDE R16, R19, 0x4, R16 ;  /* 0x0000000413107825 */ /* 0x000fc600078e0210 */
[----:B------:R-:W-:Y:S04]  /*09d0*/  LDS R6, [R25+0x3008] ;  /* 0x0030080019067984 */ /* 0x000fe80000000800 */
[----:B------:R-:W0:Y:S04]  /*09e0*/  LDS R7, [R25+0x300c] ;  /* 0x00300c0019077984 */ /* 0x000e280000000800 */
[----:B0-----:R-:W-:Y:S01]  /*09f0*/  STG.E.128 desc[UR6][R16.64], R4 ;  /* 0x0000000410007986 */ /* 0x001fe2000c101d06 */
[----:B------:R-:W-:Y:S05]  /*0a00*/  EXIT ;  /* 0x000000000000794d */ /* 0x000fea0003800000 */
.L_x_0:
[----:B------:R-:W-:-:S00]  /*0a10*/  BRA `(.L_x_0) ;  /* 0xfffffffc00fc7947 */ /* 0x000fc0000383ffff */
[----:B------:R-:W-:-:S00]  /*0a20*/  NOP ;  /* 0x0000000000007918 */ /* 0x000fc00000000000 */
        /* <DEDUP_REMOVED lines=13> */
.L_x_1:


//--------------------- .nv.shared.triton_poi_fused_convolution_30 --------------------------
	.section	.nv.shared.triton_poi_fused_convolution_30,"aw",@nobits
	.sectionflags	@""
	.align	16
	.zero		1024


//--------------------- .nv.constant0.triton_poi_fused_convolution_30 --------------------------
	.section	.nv.constant0.triton_poi_fused_convolution_30,"a",@progbits
	.sectionflags	@""
	.align	4
.nv.constant0.triton_poi_fused_convolution_30:
	.zero		560
